//
// Generated by NVIDIA NVVM Compiler
//
// Compiler Build ID: CL-36424714
// Cuda compilation tools, release 13.0, V13.0.88
// Based on NVVM 20.0.0
//

.version 9.0
.target sm_100
.address_size 64

	// .globl	_ZN3cub18CUB_300001_SM_10006detail11EmptyKernelIvEEvv
.global .align 1 .b8 _ZN40_INTERNAL_ff3c00cf_4_k_cu_b14e014b_323424cuda3std3__45__cpo5beginE[1];
.global .align 1 .b8 _ZN40_INTERNAL_ff3c00cf_4_k_cu_b14e014b_323424cuda3std3__45__cpo3endE[1];
.global .align 1 .b8 _ZN40_INTERNAL_ff3c00cf_4_k_cu_b14e014b_323424cuda3std3__45__cpo6cbeginE[1];
.global .align 1 .b8 _ZN40_INTERNAL_ff3c00cf_4_k_cu_b14e014b_323424cuda3std3__45__cpo4cendE[1];
.global .align 1 .b8 _ZN40_INTERNAL_ff3c00cf_4_k_cu_b14e014b_323424cuda3std3__45__cpo6rbeginE[1];
.global .align 1 .b8 _ZN40_INTERNAL_ff3c00cf_4_k_cu_b14e014b_323424cuda3std3__45__cpo4rendE[1];
.global .align 1 .b8 _ZN40_INTERNAL_ff3c00cf_4_k_cu_b14e014b_323424cuda3std3__45__cpo7crbeginE[1];
.global .align 1 .b8 _ZN40_INTERNAL_ff3c00cf_4_k_cu_b14e014b_323424cuda3std3__45__cpo5crendE[1];
.global .align 1 .b8 _ZN40_INTERNAL_ff3c00cf_4_k_cu_b14e014b_323424cuda3std3__442_GLOBAL__N__ff3c00cf_4_k_cu_b14e014b_323426ignoreE[1];
.global .align 1 .b8 _ZN40_INTERNAL_ff3c00cf_4_k_cu_b14e014b_323424cuda3std3__419piecewise_constructE[1];
.global .align 1 .b8 _ZN40_INTERNAL_ff3c00cf_4_k_cu_b14e014b_323424cuda3std3__48in_placeE[1];
.global .align 1 .b8 _ZN40_INTERNAL_ff3c00cf_4_k_cu_b14e014b_323424cuda3std3__420unreachable_sentinelE[1];
.global .align 1 .b8 _ZN40_INTERNAL_ff3c00cf_4_k_cu_b14e014b_323424cuda3std3__47nulloptE[1];
.global .align 1 .b8 _ZN40_INTERNAL_ff3c00cf_4_k_cu_b14e014b_323424cuda3std3__48unexpectE[1];
.global .align 1 .b8 _ZN40_INTERNAL_ff3c00cf_4_k_cu_b14e014b_323424cuda3std6ranges3__45__cpo4swapE[1];
.global .align 1 .b8 _ZN40_INTERNAL_ff3c00cf_4_k_cu_b14e014b_323424cuda3std6ranges3__45__cpo9iter_moveE[1];
.global .align 1 .b8 _ZN40_INTERNAL_ff3c00cf_4_k_cu_b14e014b_323424cuda3std6ranges3__45__cpo5beginE[1];
.global .align 1 .b8 _ZN40_INTERNAL_ff3c00cf_4_k_cu_b14e014b_323424cuda3std6ranges3__45__cpo3endE[1];
.global .align 1 .b8 _ZN40_INTERNAL_ff3c00cf_4_k_cu_b14e014b_323424cuda3std6ranges3__45__cpo6cbeginE[1];
.global .align 1 .b8 _ZN40_INTERNAL_ff3c00cf_4_k_cu_b14e014b_323424cuda3std6ranges3__45__cpo4cendE[1];
.global .align 1 .b8 _ZN40_INTERNAL_ff3c00cf_4_k_cu_b14e014b_323424cuda3std6ranges3__45__cpo7advanceE[1];
.global .align 1 .b8 _ZN40_INTERNAL_ff3c00cf_4_k_cu_b14e014b_323424cuda3std6ranges3__45__cpo9iter_swapE[1];
.global .align 1 .b8 _ZN40_INTERNAL_ff3c00cf_4_k_cu_b14e014b_323424cuda3std6ranges3__45__cpo4nextE[1];
.global .align 1 .b8 _ZN40_INTERNAL_ff3c00cf_4_k_cu_b14e014b_323424cuda3std6ranges3__45__cpo4prevE[1];
.global .align 1 .b8 _ZN40_INTERNAL_ff3c00cf_4_k_cu_b14e014b_323424cuda3std6ranges3__45__cpo4dataE[1];
.global .align 1 .b8 _ZN40_INTERNAL_ff3c00cf_4_k_cu_b14e014b_323424cuda3std6ranges3__45__cpo5cdataE[1];
.global .align 1 .b8 _ZN40_INTERNAL_ff3c00cf_4_k_cu_b14e014b_323424cuda3std6ranges3__45__cpo4sizeE[1];
.global .align 1 .b8 _ZN40_INTERNAL_ff3c00cf_4_k_cu_b14e014b_323424cuda3std6ranges3__45__cpo5ssizeE[1];
.global .align 1 .b8 _ZN40_INTERNAL_ff3c00cf_4_k_cu_b14e014b_323424cuda3std6ranges3__45__cpo8distanceE[1];
.global .align 1 .b8 _ZN40_INTERNAL_ff3c00cf_4_k_cu_b14e014b_323426thrust24THRUST_300001_SM_1000_NS6system6detail10sequential3seqE[1];
.global .align 1 .b8 _ZN40_INTERNAL_ff3c00cf_4_k_cu_b14e014b_323426thrust24THRUST_300001_SM_1000_NS12placeholders2_1E[1];
.global .align 1 .b8 _ZN40_INTERNAL_ff3c00cf_4_k_cu_b14e014b_323426thrust24THRUST_300001_SM_1000_NS12placeholders2_2E[1];
.global .align 1 .b8 _ZN40_INTERNAL_ff3c00cf_4_k_cu_b14e014b_323426thrust24THRUST_300001_SM_1000_NS12placeholders2_3E[1];
.global .align 1 .b8 _ZN40_INTERNAL_ff3c00cf_4_k_cu_b14e014b_323426thrust24THRUST_300001_SM_1000_NS12placeholders2_4E[1];
.global .align 1 .b8 _ZN40_INTERNAL_ff3c00cf_4_k_cu_b14e014b_323426thrust24THRUST_300001_SM_1000_NS12placeholders2_5E[1];
.global .align 1 .b8 _ZN40_INTERNAL_ff3c00cf_4_k_cu_b14e014b_323426thrust24THRUST_300001_SM_1000_NS12placeholders2_6E[1];
.global .align 1 .b8 _ZN40_INTERNAL_ff3c00cf_4_k_cu_b14e014b_323426thrust24THRUST_300001_SM_1000_NS12placeholders2_7E[1];
.global .align 1 .b8 _ZN40_INTERNAL_ff3c00cf_4_k_cu_b14e014b_323426thrust24THRUST_300001_SM_1000_NS12placeholders2_8E[1];
.global .align 1 .b8 _ZN40_INTERNAL_ff3c00cf_4_k_cu_b14e014b_323426thrust24THRUST_300001_SM_1000_NS12placeholders2_9E[1];
.global .align 1 .b8 _ZN40_INTERNAL_ff3c00cf_4_k_cu_b14e014b_323426thrust24THRUST_300001_SM_1000_NS12placeholders3_10E[1];

.visible .entry _ZN3cub18CUB_300001_SM_10006detail11EmptyKernelIvEEvv()
{


	ret;

}


// ===== COMPILED SASS (sm_100) =====

	.target	sm_100

	.elftype	@"ET_EXEC"


//--------------------- .note.nv.tkinfo           --------------------------
	.section	.note.nv.tkinfo,"",@"SHT_NOTE"
	.sectionflags	@"SHF_NOTE_NV_TKINFO"
	.tkinfo
        /*0018*/ 	.word	0x00000002
        /*0030*/ 	.string	""
        /*0030*/ 	.string	"ptxas"
        /*0030*/ 	.string	"Cuda compilation tools, release 13.0, V13.0.88"
        /*0030*/ 	.string	"Build cuda_13.0.r13.0/compiler.36424714_0"
        /*0030*/ 	.string	"-arch sm_100 -m 64 "



//--------------------- .note.nv.cuinfo           --------------------------
	.section	.note.nv.cuinfo,"",@"SHT_NOTE"
	.sectionflags	@"SHF_NOTE_NV_CUINFO"
        /*0018*/ 	.short	0x0002
        /*001a*/ 	.short	0x0064
        /*001c*/ 	.short	0x0082
	.zero		2


//--------------------- .nv.info                  --------------------------
	.section	.nv.info,"",@"SHT_CUDA_INFO"
	.align	4


	//----- nvinfo : EIATTR_REGCOUNT
	.align		4
        /*0000*/ 	.byte	0x04, 0x2f
        /*0002*/ 	.short	(.L_41 - .L_40)
	.align		4
.L_40:
        /*0004*/ 	.word	index@(_ZN3cub18CUB_300001_SM_10006detail11EmptyKernelIvEEvv)
        /*0008*/ 	.word	0x00000004


	//----- nvinfo : EIATTR_FRAME_SIZE
	.align		4
.L_41:
        /*000c*/ 	.byte	0x04, 0x11
        /*000e*/ 	.short	(.L_43 - .L_42)
	.align		4
.L_42:
        /*0010*/ 	.word	index@(_ZN3cub18CUB_300001_SM_10006detail11EmptyKernelIvEEvv)
        /*0014*/ 	.word	0x00000000


	//----- nvinfo : EIATTR_MIN_STACK_SIZE
	.align		4
.L_43:
        /*0018*/ 	.byte	0x04, 0x12
        /*001a*/ 	.short	(.L_45 - .L_44)
	.align		4
.L_44:
        /*001c*/ 	.word	index@(_ZN3cub18CUB_300001_SM_10006detail11EmptyKernelIvEEvv)
        /*0020*/ 	.word	0x00000000
.L_45:


//--------------------- .nv.compat                --------------------------
	.section	.nv.compat,"",@"SHT_CUDA_COMPAT_INFO"
	.align	4
        /*0000*/ 	.byte	0x02, 0x09, 0x00, 0x00, 0x02, 0x02, 0x01, 0x00, 0x02, 0x05, 0x05, 0x00, 0x03, 0x07, 0x01, 0x01
        /*0010*/ 	.byte	0x02, 0x03, 0x00, 0x00, 0x02, 0x06, 0x01, 0x00, 0x04, 0x0b, 0x08, 0x00, 0x09, 0x00, 0x00, 0x00
        /*0020*/ 	.byte	0x00, 0x00, 0x00, 0x00


//--------------------- .nv.info._ZN3cub18CUB_300001_SM_10006detail11EmptyKernelIvEEvv --------------------------
	.section	.nv.info._ZN3cub18CUB_300001_SM_10006detail11EmptyKernelIvEEvv,"",@"SHT_CUDA_INFO"
	.sectionflags	@""
	.align	4


	//----- nvinfo : EIATTR_CUDA_API_VERSION
	.align		4
        /*0000*/ 	.byte	0x04, 0x37
        /*0002*/ 	.short	(.L_47 - .L_46)
.L_46:
        /*0004*/ 	.word	0x00000082


	//----- nvinfo : EIATTR_SPARSE_MMA_MASK
	.align		4
.L_47:
        /*0008*/ 	.byte	0x03, 0x50
        /*000a*/ 	.short	0x0000


	//----- nvinfo : EIATTR_MAXREG_COUNT
	.align		4
        /*000c*/ 	.byte	0x03, 0x1b
        /*000e*/ 	.short	0x00ff


	//----- nvinfo : EIATTR_MERCURY_ISA_VERSION
	.align		4
        /*0010*/ 	.byte	0x03, 0x5f
        /*0012*/ 	.short	0x0101


	//----- nvinfo : EIATTR_VRC_CTA_INIT_COUNT
	.align		4
        /*0014*/ 	.byte	0x02, 0x4a
	.zero		1
	.zero		1


	//----- nvinfo : EIATTR_EXIT_INSTR_OFFSETS
	.align		4
        /*0018*/ 	.byte	0x04, 0x1c
        /*001a*/ 	.short	(.L_49 - .L_48)


	//   ....[0]....
.L_48:
        /*001c*/ 	.word	0x00000010


	//----- nvinfo : EIATTR_SW_WAR
	.align		4
.L_49:
        /*0020*/ 	.byte	0x04, 0x36
        /*0022*/ 	.short	(.L_51 - .L_50)
.L_50:
        /*0024*/ 	.word	0x00000008
.L_51:


//--------------------- .nv.callgraph             --------------------------
	.section	.nv.callgraph,"",@"SHT_CUDA_CALLGRAPH"
	.align	4
	.sectionentsize	8
	.align		4
        /*0000*/ 	.word	0x00000000
	.align		4
        /*0004*/ 	.word	0xffffffff
	.align		4
        /*0008*/ 	.word	0x00000000
	.align		4
        /*000c*/ 	.word	0xfffffffe
	.align		4
        /*0010*/ 	.word	0x00000000
	.align		4
        /*0014*/ 	.word	0xfffffffd
	.align		4
        /*0018*/ 	.word	0x00000000
	.align		4
        /*001c*/ 	.word	0xfffffffc


//--------------------- .nv.constant4             --------------------------
	.section	.nv.constant4,"a",@progbits
	.align	8
	.align		8
.nv.constant4:
        /*0000*/ 	.dword	_ZN40_INTERNAL_ff3c00cf_4_k_cu_b14e014b_327724cuda3std3__45__cpo5beginE
	.align		8
        /*0008*/ 	.dword	_ZN40_INTERNAL_ff3c00cf_4_k_cu_b14e014b_327724cuda3std3__45__cpo3endE
	.align		8
        /*0010*/ 	.dword	_ZN40_INTERNAL_ff3c00cf_4_k_cu_b14e014b_327724cuda3std3__45__cpo6cbeginE
	.align		8
        /*0018*/ 	.dword	_ZN40_INTERNAL_ff3c00cf_4_k_cu_b14e014b_327724cuda3std3__45__cpo4cendE
	.align		8
        /*0020*/ 	.dword	_ZN40_INTERNAL_ff3c00cf_4_k_cu_b14e014b_327724cuda3std3__45__cpo6rbeginE
	.align		8
        /*0028*/ 	.dword	_ZN40_INTERNAL_ff3c00cf_4_k_cu_b14e014b_327724cuda3std3__45__cpo4rendE
	.align		8
        /*0030*/ 	.dword	_ZN40_INTERNAL_ff3c00cf_4_k_cu_b14e014b_327724cuda3std3__45__cpo7crbeginE
	.align		8
        /*0038*/ 	.dword	_ZN40_INTERNAL_ff3c00cf_4_k_cu_b14e014b_327724cuda3std3__45__cpo5crendE
	.align		8
        /*0040*/ 	.dword	_ZN40_INTERNAL_ff3c00cf_4_k_cu_b14e014b_327724cuda3std3__442_GLOBAL__N__ff3c00cf_4_k_cu_b14e014b_327726ignoreE
	.align		8
        /*0048*/ 	.dword	_ZN40_INTERNAL_ff3c00cf_4_k_cu_b14e014b_327724cuda3std3__419piecewise_constructE
	.align		8
        /*0050*/ 	.dword	_ZN40_INTERNAL_ff3c00cf_4_k_cu_b14e014b_327724cuda3std3__48in_placeE
	.align		8
        /*0058*/ 	.dword	_ZN40_INTERNAL_ff3c00cf_4_k_cu_b14e014b_327724cuda3std3__420unreachable_sentinelE
	.align		8
        /*0060*/ 	.dword	_ZN40_INTERNAL_ff3c00cf_4_k_cu_b14e014b_327724cuda3std3__47nulloptE
	.align		8
        /*0068*/ 	.dword	_ZN40_INTERNAL_ff3c00cf_4_k_cu_b14e014b_327724cuda3std3__48unexpectE
	.align		8
        /*0070*/ 	.dword	_ZN40_INTERNAL_ff3c00cf_4_k_cu_b14e014b_327724cuda3std6ranges3__45__cpo4swapE
	.align		8
        /*0078*/ 	.dword	_ZN40_INTERNAL_ff3c00cf_4_k_cu_b14e014b_327724cuda3std6ranges3__45__cpo9iter_moveE
	.align		8
        /*0080*/ 	.dword	_ZN40_INTERNAL_ff3c00cf_4_k_cu_b14e014b_327724cuda3std6ranges3__45__cpo5beginE
	.align		8
        /*0088*/ 	.dword	_ZN40_INTERNAL_ff3c00cf_4_k_cu_b14e014b_327724cuda3std6ranges3__45__cpo3endE
	.align		8
        /*0090*/ 	.dword	_ZN40_INTERNAL_ff3c00cf_4_k_cu_b14e014b_327724cuda3std6ranges3__45__cpo6cbeginE
	.align		8
        /*0098*/ 	.dword	_ZN40_INTERNAL_ff3c00cf_4_k_cu_b14e014b_327724cuda3std6ranges3__45__cpo4cendE
	.align		8
        /*00a0*/ 	.dword	_ZN40_INTERNAL_ff3c00cf_4_k_cu_b14e014b_327724cuda3std6ranges3__45__cpo7advanceE
	.align		8
        /*00a8*/ 	.dword	_ZN40_INTERNAL_ff3c00cf_4_k_cu_b14e014b_327724cuda3std6ranges3__45__cpo9iter_swapE
	.align		8
        /*00b0*/ 	.dword	_ZN40_INTERNAL_ff3c00cf_4_k_cu_b14e014b_327724cuda3std6ranges3__45__cpo4nextE
	.align		8
        /*00b8*/ 	.dword	_ZN40_INTERNAL_ff3c00cf_4_k_cu_b14e014b_327724cuda3std6ranges3__45__cpo4prevE
	.align		8
        /*00c0*/ 	.dword	_ZN40_INTERNAL_ff3c00cf_4_k_cu_b14e014b_327724cuda3std6ranges3__45__cpo4dataE
	.align		8
        /*00c8*/ 	.dword	_ZN40_INTERNAL_ff3c00cf_4_k_cu_b14e014b_327724cuda3std6ranges3__45__cpo5cdataE
	.align		8
        /*00d0*/ 	.dword	_ZN40_INTERNAL_ff3c00cf_4_k_cu_b14e014b_327724cuda3std6ranges3__45__cpo4sizeE
	.align		8
        /*00d8*/ 	.dword	_ZN40_INTERNAL_ff3c00cf_4_k_cu_b14e014b_327724cuda3std6ranges3__45__cpo5ssizeE
	.align		8
        /*00e0*/ 	.dword	_ZN40_INTERNAL_ff3c00cf_4_k_cu_b14e014b_327724cuda3std6ranges3__45__cpo8distanceE
	.align		8
        /*00e8*/ 	.dword	_ZN40_INTERNAL_ff3c00cf_4_k_cu_b14e014b_327726thrust24THRUST_300001_SM_1000_NS6system6detail10sequential3seqE
	.align		8
        /*00f0*/ 	.dword	_ZN40_INTERNAL_ff3c00cf_4_k_cu_b14e014b_327726thrust24THRUST_300001_SM_1000_NS12placeholders2_1E
	.align		8
        /*00f8*/ 	.dword	_ZN40_INTERNAL_ff3c00cf_4_k_cu_b14e014b_327726thrust24THRUST_300001_SM_1000_NS12placeholders2_2E
	.align		8
        /*0100*/ 	.dword	_ZN40_INTERNAL_ff3c00cf_4_k_cu_b14e014b_327726thrust24THRUST_300001_SM_1000_NS12placeholders2_3E
	.align		8
        /*0108*/ 	.dword	_ZN40_INTERNAL_ff3c00cf_4_k_cu_b14e014b_327726thrust24THRUST_300001_SM_1000_NS12placeholders2_4E
	.align		8
        /*0110*/ 	.dword	_ZN40_INTERNAL_ff3c00cf_4_k_cu_b14e014b_327726thrust24THRUST_300001_SM_1000_NS12placeholders2_5E
	.align		8
        /*0118*/ 	.dword	_ZN40_INTERNAL_ff3c00cf_4_k_cu_b14e014b_327726thrust24THRUST_300001_SM_1000_NS12placeholders2_6E
	.align		8
        /*0120*/ 	.dword	_ZN40_INTERNAL_ff3c00cf_4_k_cu_b14e014b_327726thrust24THRUST_300001_SM_1000_NS12placeholders2_7E
	.align		8
        /*0128*/ 	.dword	_ZN40_INTERNAL_ff3c00cf_4_k_cu_b14e014b_327726thrust24THRUST_300001_SM_1000_NS12placeholders2_8E
	.align		8
        /*0130*/ 	.dword	_ZN40_INTERNAL_ff3c00cf_4_k_cu_b14e014b_327726thrust24THRUST_300001_SM_1000_NS12placeholders2_9E
	.align		8
        /*0138*/ 	.dword	_ZN40_INTERNAL_ff3c00cf_4_k_cu_b14e014b_327726thrust24THRUST_300001_SM_1000_NS12placeholders3_10E


//--------------------- .text._ZN3cub18CUB_300001_SM_10006detail11EmptyKernelIvEEvv --------------------------
	.section	.text._ZN3cub18CUB_300001_SM_10006detail11EmptyKernelIvEEvv,"ax",@progbits
	.align	128
        .global         _ZN3cub18CUB_300001_SM_10006detail11EmptyKernelIvEEvv
        .type           _ZN3cub18CUB_300001_SM_10006detail11EmptyKernelIvEEvv,@function
        .size           _ZN3cub18CUB_300001_SM_10006detail11EmptyKernelIvEEvv,(.L_x_1 - _ZN3cub18CUB_300001_SM_10006detail11EmptyKernelIvEEvv)
        .other          _ZN3cub18CUB_300001_SM_10006detail11EmptyKernelIvEEvv,@"STO_CUDA_ENTRY STV_DEFAULT"
_ZN3cub18CUB_300001_SM_10006detail11EmptyKernelIvEEvv:
.text._ZN3cub18CUB_300001_SM_10006detail11EmptyKernelIvEEvv:
[----:B------:R-:W-:Y:S01]  /*0000*/  LDC R1, c[0x0][0x37c] ;  /* 0x0000df00ff017b82 */ /* 0x000fe20000000800 */
[----:B------:R-:W-:Y:S05]  /*0010*/  EXIT ;  /* 0x000000000000794d */ /* 0x000fea0003800000 */
.L_x_0:
[----:B------:R-:W-:-:S00]  /*0020*/  BRA `(.L_x_0) ;  /* 0xfffffffc00fc7947 */ /* 0x000fc0000383ffff */
[----:B------:R-:W-:-:S00]  /*0030*/  NOP ;  /* 0x0000000000007918 */ /* 0x000fc00000000000 */
        /* <DEDUP_REMOVED lines=12> */
.L_x_1:


//--------------------- .nv.shared.reserved.0     --------------------------
	.section	.nv.shared.reserved.0,"aw",@nobits
	.weak		__nv_reservedSMEM_offset_0_alias
	.size		__nv_reservedSMEM_offset_0_alias, 0, 64
	.other		__nv_reservedSMEM_offset_0_alias,@"STO_CUDA_RESERVED_SHARED STV_DEFAULT"
__nv_reservedSMEM_offset_0_alias:
	.zero		0
	.zero		64


//--------------------- .nv.global                --------------------------
	.section	.nv.global,"aw",@nobits
.nv.global:
	.type		_ZN40_INTERNAL_ff3c00cf_4_k_cu_b14e014b_327726thrust24THRUST_300001_SM_1000_NS12placeholders2_5E,@object
	.size		_ZN40_INTERNAL_ff3c00cf_4_k_cu_b14e014b_327726thrust24THRUST_300001_SM_1000_NS12placeholders2_5E,(_ZN40_INTERNAL_ff3c00cf_4_k_cu_b14e014b_327724cuda3std3__45__cpo6cbeginE - _ZN40_INTERNAL_ff3c00cf_4_k_cu_b14e014b_327726thrust24THRUST_300001_SM_1000_NS12placeholders2_5E)
_ZN40_INTERNAL_ff3c00cf_4_k_cu_b14e014b_327726thrust24THRUST_300001_SM_1000_NS12placeholders2_5E:
	.zero		1
	.type		_ZN40_INTERNAL_ff3c00cf_4_k_cu_b14e014b_327724cuda3std3__45__cpo6cbeginE,@object
	.size		_ZN40_INTERNAL_ff3c00cf_4_k_cu_b14e014b_327724cuda3std3__45__cpo6cbeginE,(_ZN40_INTERNAL_ff3c00cf_4_k_cu_b14e014b_327724cuda3std6ranges3__45__cpo6cbeginE - _ZN40_INTERNAL_ff3c00cf_4_k_cu_b14e014b_327724cuda3std3__45__cpo6cbeginE)
_ZN40_INTERNAL_ff3c00cf_4_k_cu_b14e014b_327724cuda3std3__45__cpo6cbeginE:
	.zero		1
	.type		_ZN40_INTERNAL_ff3c00cf_4_k_cu_b14e014b_327724cuda3std6ranges3__45__cpo6cbeginE,@object
	.size		_ZN40_INTERNAL_ff3c00cf_4_k_cu_b14e014b_327724cuda3std6ranges3__45__cpo6cbeginE,(_ZN40_INTERNAL_ff3c00cf_4_k_cu_b14e014b_327724cuda3std3__48in_placeE - _ZN40_INTERNAL_ff3c00cf_4_k_cu_b14e014b_327724cuda3std6ranges3__45__cpo6cbeginE)
_ZN40_INTERNAL_ff3c00cf_4_k_cu_b14e014b_327724cuda3std6ranges3__45__cpo6cbeginE:
	.zero		1
	.type		_ZN40_INTERNAL_ff3c00cf_4_k_cu_b14e014b_327724cuda3std3__48in_placeE,@object
	.size		_ZN40_INTERNAL_ff3c00cf_4_k_cu_b14e014b_327724cuda3std3__48in_placeE,(_ZN40_INTERNAL_ff3c00cf_4_k_cu_b14e014b_327724cuda3std6ranges3__45__cpo4sizeE - _ZN40_INTERNAL_ff3c00cf_4_k_cu_b14e014b_327724cuda3std3__48in_placeE)
_ZN40_INTERNAL_ff3c00cf_4_k_cu_b14e014b_327724cuda3std3__48in_placeE:
	.zero		1
	.type		_ZN40_INTERNAL_ff3c00cf_4_k_cu_b14e014b_327724cuda3std6ranges3__45__cpo4sizeE,@object
	.size		_ZN40_INTERNAL_ff3c00cf_4_k_cu_b14e014b_327724cuda3std6ranges3__45__cpo4sizeE,(_ZN40_INTERNAL_ff3c00cf_4_k_cu_b14e014b_327726thrust24THRUST_300001_SM_1000_NS12placeholders2_9E - _ZN40_INTERNAL_ff3c00cf_4_k_cu_b14e014b_327724cuda3std6ranges3__45__cpo4sizeE)
_ZN40_INTERNAL_ff3c00cf_4_k_cu_b14e014b_327724cuda3std6ranges3__45__cpo4sizeE:
	.zero		1
	.type		_ZN40_INTERNAL_ff3c00cf_4_k_cu_b14e014b_327726thrust24THRUST_300001_SM_1000_NS12placeholders2_9E,@object
	.size		_ZN40_INTERNAL_ff3c00cf_4_k_cu_b14e014b_327726thrust24THRUST_300001_SM_1000_NS12placeholders2_9E,(_ZN40_INTERNAL_ff3c00cf_4_k_cu_b14e014b_327724cuda3std3__45__cpo7crbeginE - _ZN40_INTERNAL_ff3c00cf_4_k_cu_b14e014b_327726thrust24THRUST_300001_SM_1000_NS12placeholders2_9E)
_ZN40_INTERNAL_ff3c00cf_4_k_cu_b14e014b_327726thrust24THRUST_300001_SM_1000_NS12placeholders2_9E:
	.zero		1
	.type		_ZN40_INTERNAL_ff3c00cf_4_k_cu_b14e014b_327724cuda3std3__45__cpo7crbeginE,@object
	.size		_ZN40_INTERNAL_ff3c00cf_4_k_cu_b14e014b_327724cuda3std3__45__cpo7crbeginE,(_ZN40_INTERNAL_ff3c00cf_4_k_cu_b14e014b_327724cuda3std6ranges3__45__cpo4nextE - _ZN40_INTERNAL_ff3c00cf_4_k_cu_b14e014b_327724cuda3std3__45__cpo7crbeginE)
_ZN40_INTERNAL_ff3c00cf_4_k_cu_b14e014b_327724cuda3std3__45__cpo7crbeginE:
	.zero		1
	.type		_ZN40_INTERNAL_ff3c00cf_4_k_cu_b14e014b_327724cuda3std6ranges3__45__cpo4nextE,@object
	.size		_ZN40_INTERNAL_ff3c00cf_4_k_cu_b14e014b_327724cuda3std6ranges3__45__cpo4nextE,(_ZN40_INTERNAL_ff3c00cf_4_k_cu_b14e014b_327724cuda3std6ranges3__45__cpo4swapE - _ZN40_INTERNAL_ff3c00cf_4_k_cu_b14e014b_327724cuda3std6ranges3__45__cpo4nextE)
_ZN40_INTERNAL_ff3c00cf_4_k_cu_b14e014b_327724cuda3std6ranges3__45__cpo4nextE:
	.zero		1
	.type		_ZN40_INTERNAL_ff3c00cf_4_k_cu_b14e014b_327724cuda3std6ranges3__45__cpo4swapE,@object
	.size		_ZN40_INTERNAL_ff3c00cf_4_k_cu_b14e014b_327724cuda3std6ranges3__45__cpo4swapE,(_ZN40_INTERNAL_ff3c00cf_4_k_cu_b14e014b_327726thrust24THRUST_300001_SM_1000_NS12placeholders2_1E - _ZN40_INTERNAL_ff3c00cf_4_k_cu_b14e014b_327724cuda3std6ranges3__45__cpo4swapE)
_ZN40_INTERNAL_ff3c00cf_4_k_cu_b14e014b_327724cuda3std6ranges3__45__cpo4swapE:
	.zero		1
	.type		_ZN40_INTERNAL_ff3c00cf_4_k_cu_b14e014b_327726thrust24THRUST_300001_SM_1000_NS12placeholders2_1E,@object
	.size		_ZN40_INTERNAL_ff3c00cf_4_k_cu_b14e014b_327726thrust24THRUST_300001_SM_1000_NS12placeholders2_1E,(_ZN40_INTERNAL_ff3c00cf_4_k_cu_b14e014b_327726thrust24THRUST_300001_SM_1000_NS12placeholders2_3E - _ZN40_INTERNAL_ff3c00cf_4_k_cu_b14e014b_327726thrust24THRUST_300001_SM_1000_NS12placeholders2_1E)
_ZN40_INTERNAL_ff3c00cf_4_k_cu_b14e014b_327726thrust24THRUST_300001_SM_1000_NS12placeholders2_1E:
	.zero		1
	.type		_ZN40_INTERNAL_ff3c00cf_4_k_cu_b14e014b_327726thrust24THRUST_300001_SM_1000_NS12placeholders2_3E,@object
	.size		_ZN40_INTERNAL_ff3c00cf_4_k_cu_b14e014b_327726thrust24THRUST_300001_SM_1000_NS12placeholders2_3E,(_ZN40_INTERNAL_ff3c00cf_4_k_cu_b14e014b_327724cuda3std3__45__cpo5beginE - _ZN40_INTERNAL_ff3c00cf_4_k_cu_b14e014b_327726thrust24THRUST_300001_SM_1000_NS12placeholders2_3E)
_ZN40_INTERNAL_ff3c00cf_4_k_cu_b14e014b_327726thrust24THRUST_300001_SM_1000_NS12placeholders2_3E:
	.zero		1
	.type		_ZN40_INTERNAL_ff3c00cf_4_k_cu_b14e014b_327724cuda3std3__45__cpo5beginE,@object
	.size		_ZN40_INTERNAL_ff3c00cf_4_k_cu_b14e014b_327724cuda3std3__45__cpo5beginE,(_ZN40_INTERNAL_ff3c00cf_4_k_cu_b14e014b_327724cuda3std6ranges3__45__cpo5beginE - _ZN40_INTERNAL_ff3c00cf_4_k_cu_b14e014b_327724cuda3std3__45__cpo5beginE)
_ZN40_INTERNAL_ff3c00cf_4_k_cu_b14e014b_327724cuda3std3__45__cpo5beginE:
	.zero		1
	.type		_ZN40_INTERNAL_ff3c00cf_4_k_cu_b14e014b_327724cuda3std6ranges3__45__cpo5beginE,@object
	.size		_ZN40_INTERNAL_ff3c00cf_4_k_cu_b14e014b_327724cuda3std6ranges3__45__cpo5beginE,(_ZN40_INTERNAL_ff3c00cf_4_k_cu_b14e014b_327724cuda3std3__442_GLOBAL__N__ff3c00cf_4_k_cu_b14e014b_327726ignoreE - _ZN40_INTERNAL_ff3c00cf_4_k_cu_b14e014b_327724cuda3std6ranges3__45__cpo5beginE)
_ZN40_INTERNAL_ff3c00cf_4_k_cu_b14e014b_327724cuda3std6ranges3__45__cpo5beginE:
	.zero		1
	.type		_ZN40_INTERNAL_ff3c00cf_4_k_cu_b14e014b_327724cuda3std3__442_GLOBAL__N__ff3c00cf_4_k_cu_b14e014b_327726ignoreE,@object
	.size		_ZN40_INTERNAL_ff3c00cf_4_k_cu_b14e014b_327724cuda3std3__442_GLOBAL__N__ff3c00cf_4_k_cu_b14e014b_327726ignoreE,(_ZN40_INTERNAL_ff3c00cf_4_k_cu_b14e014b_327724cuda3std6ranges3__45__cpo4dataE - _ZN40_INTERNAL_ff3c00cf_4_k_cu_b14e014b_327724cuda3std3__442_GLOBAL__N__ff3c00cf_4_k_cu_b14e014b_327726ignoreE)
_ZN40_INTERNAL_ff3c00cf_4_k_cu_b14e014b_327724cuda3std3__442_GLOBAL__N__ff3c00cf_4_k_cu_b14e014b_327726ignoreE:
	.zero		1
	.type		_ZN40_INTERNAL_ff3c00cf_4_k_cu_b14e014b_327724cuda3std6ranges3__45__cpo4dataE,@object
	.size		_ZN40_INTERNAL_ff3c00cf_4_k_cu_b14e014b_327724cuda3std6ranges3__45__cpo4dataE,(_ZN40_INTERNAL_ff3c00cf_4_k_cu_b14e014b_327726thrust24THRUST_300001_SM_1000_NS12placeholders2_7E - _ZN40_INTERNAL_ff3c00cf_4_k_cu_b14e014b_327724cuda3std6ranges3__45__cpo4dataE)
_ZN40_INTERNAL_ff3c00cf_4_k_cu_b14e014b_327724cuda3std6ranges3__45__cpo4dataE:
	.zero		1
	.type		_ZN40_INTERNAL_ff3c00cf_4_k_cu_b14e014b_327726thrust24THRUST_300001_SM_1000_NS12placeholders2_7E,@object
	.size		_ZN40_INTERNAL_ff3c00cf_4_k_cu_b14e014b_327726thrust24THRUST_300001_SM_1000_NS12placeholders2_7E,(_ZN40_INTERNAL_ff3c00cf_4_k_cu_b14e014b_327724cuda3std3__45__cpo6rbeginE - _ZN40_INTERNAL_ff3c00cf_4_k_cu_b14e014b_327726thrust24THRUST_300001_SM_1000_NS12placeholders2_7E)
_ZN40_INTERNAL_ff3c00cf_4_k_cu_b14e014b_327726thrust24THRUST_300001_SM_1000_NS12placeholders2_7E:
	.zero		1
	.type		_ZN40_INTERNAL_ff3c00cf_4_k_cu_b14e014b_327724cuda3std3__45__cpo6rbeginE,@object
	.size		_ZN40_INTERNAL_ff3c00cf_4_k_cu_b14e014b_327724cuda3std3__45__cpo6rbeginE,(_ZN40_INTERNAL_ff3c00cf_4_k_cu_b14e014b_327724cuda3std6ranges3__45__cpo7advanceE - _ZN40_INTERNAL_ff3c00cf_4_k_cu_b14e014b_327724cuda3std3__45__cpo6rbeginE)
_ZN40_INTERNAL_ff3c00cf_4_k_cu_b14e014b_327724cuda3std3__45__cpo6rbeginE:
	.zero		1
	.type		_ZN40_INTERNAL_ff3c00cf_4_k_cu_b14e014b_327724cuda3std6ranges3__45__cpo7advanceE,@object
	.size		_ZN40_INTERNAL_ff3c00cf_4_k_cu_b14e014b_327724cuda3std6ranges3__45__cpo7advanceE,(_ZN40_INTERNAL_ff3c00cf_4_k_cu_b14e014b_327724cuda3std3__47nulloptE - _ZN40_INTERNAL_ff3c00cf_4_k_cu_b14e014b_327724cuda3std6ranges3__45__cpo7advanceE)
_ZN40_INTERNAL_ff3c00cf_4_k_cu_b14e014b_327724cuda3std6ranges3__45__cpo7advanceE:
	.zero		1
	.type		_ZN40_INTERNAL_ff3c00cf_4_k_cu_b14e014b_327724cuda3std3__47nulloptE,@object
	.size		_ZN40_INTERNAL_ff3c00cf_4_k_cu_b14e014b_327724cuda3std3__47nulloptE,(_ZN40_INTERNAL_ff3c00cf_4_k_cu_b14e014b_327724cuda3std6ranges3__45__cpo8distanceE - _ZN40_INTERNAL_ff3c00cf_4_k_cu_b14e014b_327724cuda3std3__47nulloptE)
_ZN40_INTERNAL_ff3c00cf_4_k_cu_b14e014b_327724cuda3std3__47nulloptE:
	.zero		1
	.type		_ZN40_INTERNAL_ff3c00cf_4_k_cu_b14e014b_327724cuda3std6ranges3__45__cpo8distanceE,@object
	.size		_ZN40_INTERNAL_ff3c00cf_4_k_cu_b14e014b_327724cuda3std6ranges3__45__cpo8distanceE,(_ZN40_INTERNAL_ff3c00cf_4_k_cu_b14e014b_327726thrust24THRUST_300001_SM_1000_NS12placeholders2_6E - _ZN40_INTERNAL_ff3c00cf_4_k_cu_b14e014b_327724cuda3std6ranges3__45__cpo8distanceE)
_ZN40_INTERNAL_ff3c00cf_4_k_cu_b14e014b_327724cuda3std6ranges3__45__cpo8distanceE:
	.zero		1
	.type		_ZN40_INTERNAL_ff3c00cf_4_k_cu_b14e014b_327726thrust24THRUST_300001_SM_1000_NS12placeholders2_6E,@object
	.size		_ZN40_INTERNAL_ff3c00cf_4_k_cu_b14e014b_327726thrust24THRUST_300001_SM_1000_NS12placeholders2_6E,(_ZN40_INTERNAL_ff3c00cf_4_k_cu_b14e014b_327724cuda3std3__45__cpo4cendE - _ZN40_INTERNAL_ff3c00cf_4_k_cu_b14e014b_327726thrust24THRUST_300001_SM_1000_NS12placeholders2_6E)
_ZN40_INTERNAL_ff3c00cf_4_k_cu_b14e014b_327726thrust24THRUST_300001_SM_1000_NS12placeholders2_6E:
	.zero		1
	.type		_ZN40_INTERNAL_ff3c00cf_4_k_cu_b14e014b_327724cuda3std3__45__cpo4cendE,@object
	.size		_ZN40_INTERNAL_ff3c00cf_4_k_cu_b14e014b_327724cuda3std3__45__cpo4cendE,(_ZN40_INTERNAL_ff3c00cf_4_k_cu_b14e014b_327724cuda3std6ranges3__45__cpo4cendE - _ZN40_INTERNAL_ff3c00cf_4_k_cu_b14e014b_327724cuda3std3__45__cpo4cendE)
_ZN40_INTERNAL_ff3c00cf_4_k_cu_b14e014b_327724cuda3std3__45__cpo4cendE:
	.zero		1
	.type		_ZN40_INTERNAL_ff3c00cf_4_k_cu_b14e014b_327724cuda3std6ranges3__45__cpo4cendE,@object
	.size		_ZN40_INTERNAL_ff3c00cf_4_k_cu_b14e014b_327724cuda3std6ranges3__45__cpo4cendE,(_ZN40_INTERNAL_ff3c00cf_4_k_cu_b14e014b_327724cuda3std3__420unreachable_sentinelE - _ZN40_INTERNAL_ff3c00cf_4_k_cu_b14e014b_327724cuda3std6ranges3__45__cpo4cendE)
_ZN40_INTERNAL_ff3c00cf_4_k_cu_b14e014b_327724cuda3std6ranges3__45__cpo4cendE:
	.zero		1
	.type		_ZN40_INTERNAL_ff3c00cf_4_k_cu_b14e014b_327724cuda3std3__420unreachable_sentinelE,@object
	.size		_ZN40_INTERNAL_ff3c00cf_4_k_cu_b14e014b_327724cuda3std3__420unreachable_sentinelE,(_ZN40_INTERNAL_ff3c00cf_4_k_cu_b14e014b_327724cuda3std6ranges3__45__cpo5ssizeE - _ZN40_INTERNAL_ff3c00cf_4_k_cu_b14e014b_327724cuda3std3__420unreachable_sentinelE)
_ZN40_INTERNAL_ff3c00cf_4_k_cu_b14e014b_327724cuda3std3__420unreachable_sentinelE:
	.zero		1
	.type		_ZN40_INTERNAL_ff3c00cf_4_k_cu_b14e014b_327724cuda3std6ranges3__45__cpo5ssizeE,@object
	.size		_ZN40_INTERNAL_ff3c00cf_4_k_cu_b14e014b_327724cuda3std6ranges3__45__cpo5ssizeE,(_ZN40_INTERNAL_ff3c00cf_4_k_cu_b14e014b_327726thrust24THRUST_300001_SM_1000_NS12placeholders3_10E - _ZN40_INTERNAL_ff3c00cf_4_k_cu_b14e014b_327724cuda3std6ranges3__45__cpo5ssizeE)
_ZN40_INTERNAL_ff3c00cf_4_k_cu_b14e014b_327724cuda3std6ranges3__45__cpo5ssizeE:
	.zero		1
	.type		_ZN40_INTERNAL_ff3c00cf_4_k_cu_b14e014b_327726thrust24THRUST_300001_SM_1000_NS12placeholders3_10E,@object
	.size		_ZN40_INTERNAL_ff3c00cf_4_k_cu_b14e014b_327726thrust24THRUST_300001_SM_1000_NS12placeholders3_10E,(_ZN40_INTERNAL_ff3c00cf_4_k_cu_b14e014b_327724cuda3std3__45__cpo5crendE - _ZN40_INTERNAL_ff3c00cf_4_k_cu_b14e014b_327726thrust24THRUST_300001_SM_1000_NS12placeholders3_10E)
_ZN40_INTERNAL_ff3c00cf_4_k_cu_b14e014b_327726thrust24THRUST_300001_SM_1000_NS12placeholders3_10E:
	.zero		1
	.type		_ZN40_INTERNAL_ff3c00cf_4_k_cu_b14e014b_327724cuda3std3__45__cpo5crendE,@object
	.size		_ZN40_INTERNAL_ff3c00cf_4_k_cu_b14e014b_327724cuda3std3__45__cpo5crendE,(_ZN40_INTERNAL_ff3c00cf_4_k_cu_b14e014b_327724cuda3std6ranges3__45__cpo4prevE - _ZN40_INTERNAL_ff3c00cf_4_k_cu_b14e014b_327724cuda3std3__45__cpo5crendE)
_ZN40_INTERNAL_ff3c00cf_4_k_cu_b14e014b_327724cuda3std3__45__cpo5crendE:
	.zero		1
	.type		_ZN40_INTERNAL_ff3c00cf_4_k_cu_b14e014b_327724cuda3std6ranges3__45__cpo4prevE,@object
	.size		_ZN40_INTERNAL_ff3c00cf_4_k_cu_b14e014b_327724cuda3std6ranges3__45__cpo4prevE,(_ZN40_INTERNAL_ff3c00cf_4_k_cu_b14e014b_327724cuda3std6ranges3__45__cpo9iter_moveE - _ZN40_INTERNAL_ff3c00cf_4_k_cu_b14e014b_327724cuda3std6ranges3__45__cpo4prevE)
_ZN40_INTERNAL_ff3c00cf_4_k_cu_b14e014b_327724cuda3std6ranges3__45__cpo4prevE:
	.zero		1
	.type		_ZN40_INTERNAL_ff3c00cf_4_k_cu_b14e014b_327724cuda3std6ranges3__45__cpo9iter_moveE,@object
	.size		_ZN40_INTERNAL_ff3c00cf_4_k_cu_b14e014b_327724cuda3std6ranges3__45__cpo9iter_moveE,(_ZN40_INTERNAL_ff3c00cf_4_k_cu_b14e014b_327726thrust24THRUST_300001_SM_1000_NS12placeholders2_2E - _ZN40_INTERNAL_ff3c00cf_4_k_cu_b14e014b_327724cuda3std6ranges3__45__cpo9iter_moveE)
_ZN40_INTERNAL_ff3c00cf_4_k_cu_b14e014b_327724cuda3std6ranges3__45__cpo9iter_moveE:
	.zero		1
	.type		_ZN40_INTERNAL_ff3c00cf_4_k_cu_b14e014b_327726thrust24THRUST_300001_SM_1000_NS12placeholders2_2E,@object
	.size		_ZN40_INTERNAL_ff3c00cf_4_k_cu_b14e014b_327726thrust24THRUST_300001_SM_1000_NS12placeholders2_2E,(_ZN40_INTERNAL_ff3c00cf_4_k_cu_b14e014b_327726thrust24THRUST_300001_SM_1000_NS12placeholders2_4E - _ZN40_INTERNAL_ff3c00cf_4_k_cu_b14e014b_327726thrust24THRUST_300001_SM_1000_NS12placeholders2_2E)
_ZN40_INTERNAL_ff3c00cf_4_k_cu_b14e014b_327726thrust24THRUST_300001_SM_1000_NS12placeholders2_2E:
	.zero		1
	.type		_ZN40_INTERNAL_ff3c00cf_4_k_cu_b14e014b_327726thrust24THRUST_300001_SM_1000_NS12placeholders2_4E,@object
	.size		_ZN40_INTERNAL_ff3c00cf_4_k_cu_b14e014b_327726thrust24THRUST_300001_SM_1000_NS12placeholders2_4E,(_ZN40_INTERNAL_ff3c00cf_4_k_cu_b14e014b_327724cuda3std3__45__cpo3endE - _ZN40_INTERNAL_ff3c00cf_4_k_cu_b14e014b_327726thrust24THRUST_300001_SM_1000_NS12placeholders2_4E)
_ZN40_INTERNAL_ff3c00cf_4_k_cu_b14e014b_327726thrust24THRUST_300001_SM_1000_NS12placeholders2_4E:
	.zero		1
	.type		_ZN40_INTERNAL_ff3c00cf_4_k_cu_b14e014b_327724cuda3std3__45__cpo3endE,@object
	.size		_ZN40_INTERNAL_ff3c00cf_4_k_cu_b14e014b_327724cuda3std3__45__cpo3endE,(_ZN40_INTERNAL_ff3c00cf_4_k_cu_b14e014b_327724cuda3std6ranges3__45__cpo3endE - _ZN40_INTERNAL_ff3c00cf_4_k_cu_b14e014b_327724cuda3std3__45__cpo3endE)
_ZN40_INTERNAL_ff3c00cf_4_k_cu_b14e014b_327724cuda3std3__45__cpo3endE:
	.zero		1
	.type		_ZN40_INTERNAL_ff3c00cf_4_k_cu_b14e014b_327724cuda3std6ranges3__45__cpo3endE,@object
	.size		_ZN40_INTERNAL_ff3c00cf_4_k_cu_b14e014b_327724cuda3std6ranges3__45__cpo3endE,(_ZN40_INTERNAL_ff3c00cf_4_k_cu_b14e014b_327724cuda3std3__419piecewise_constructE - _ZN40_INTERNAL_ff3c00cf_4_k_cu_b14e014b_327724cuda3std6ranges3__45__cpo3endE)
_ZN40_INTERNAL_ff3c00cf_4_k_cu_b14e014b_327724cuda3std6ranges3__45__cpo3endE:
	.zero		1
	.type		_ZN40_INTERNAL_ff3c00cf_4_k_cu_b14e014b_327724cuda3std3__419piecewise_constructE,@object
	.size		_ZN40_INTERNAL_ff3c00cf_4_k_cu_b14e014b_327724cuda3std3__419piecewise_constructE,(_ZN40_INTERNAL_ff3c00cf_4_k_cu_b14e014b_327724cuda3std6ranges3__45__cpo5cdataE - _ZN40_INTERNAL_ff3c00cf_4_k_cu_b14e014b_327724cuda3std3__419piecewise_constructE)
_ZN40_INTERNAL_ff3c00cf_4_k_cu_b14e014b_327724cuda3std3__419piecewise_constructE:
	.zero		1
	.type		_ZN40_INTERNAL_ff3c00cf_4_k_cu_b14e014b_327724cuda3std6ranges3__45__cpo5cdataE,@object
	.size		_ZN40_INTERNAL_ff3c00cf_4_k_cu_b14e014b_327724cuda3std6ranges3__45__cpo5cdataE,(_ZN40_INTERNAL_ff3c00cf_4_k_cu_b14e014b_327726thrust24THRUST_300001_SM_1000_NS12placeholders2_8E - _ZN40_INTERNAL_ff3c00cf_4_k_cu_b14e014b_327724cuda3std6ranges3__45__cpo5cdataE)
_ZN40_INTERNAL_ff3c00cf_4_k_cu_b14e014b_327724cuda3std6ranges3__45__cpo5cdataE:
	.zero		1
	.type		_ZN40_INTERNAL_ff3c00cf_4_k_cu_b14e014b_327726thrust24THRUST_300001_SM_1000_NS12placeholders2_8E,@object
	.size		_ZN40_INTERNAL_ff3c00cf_4_k_cu_b14e014b_327726thrust24THRUST_300001_SM_1000_NS12placeholders2_8E,(_ZN40_INTERNAL_ff3c00cf_4_k_cu_b14e014b_327724cuda3std3__45__cpo4rendE - _ZN40_INTERNAL_ff3c00cf_4_k_cu_b14e014b_327726thrust24THRUST_300001_SM_1000_NS12placeholders2_8E)
_ZN40_INTERNAL_ff3c00cf_4_k_cu_b14e014b_327726thrust24THRUST_300001_SM_1000_NS12placeholders2_8E:
	.zero		1
	.type		_ZN40_INTERNAL_ff3c00cf_4_k_cu_b14e014b_327724cuda3std3__45__cpo4rendE,@object
	.size		_ZN40_INTERNAL_ff3c00cf_4_k_cu_b14e014b_327724cuda3std3__45__cpo4rendE,(_ZN40_INTERNAL_ff3c00cf_4_k_cu_b14e014b_327724cuda3std6ranges3__45__cpo9iter_swapE - _ZN40_INTERNAL_ff3c00cf_4_k_cu_b14e014b_327724cuda3std3__45__cpo4rendE)
_ZN40_INTERNAL_ff3c00cf_4_k_cu_b14e014b_327724cuda3std3__45__cpo4rendE:
	.zero		1
	.type		_ZN40_INTERNAL_ff3c00cf_4_k_cu_b14e014b_327724cuda3std6ranges3__45__cpo9iter_swapE,@object
	.size		_ZN40_INTERNAL_ff3c00cf_4_k_cu_b14e014b_327724cuda3std6ranges3__45__cpo9iter_swapE,(_ZN40_INTERNAL_ff3c00cf_4_k_cu_b14e014b_327724cuda3std3__48unexpectE - _ZN40_INTERNAL_ff3c00cf_4_k_cu_b14e014b_327724cuda3std6ranges3__45__cpo9iter_swapE)
_ZN40_INTERNAL_ff3c00cf_4_k_cu_b14e014b_327724cuda3std6ranges3__45__cpo9iter_swapE:
	.zero		1
	.type		_ZN40_INTERNAL_ff3c00cf_4_k_cu_b14e014b_327724cuda3std3__48unexpectE,@object
	.size		_ZN40_INTERNAL_ff3c00cf_4_k_cu_b14e014b_327724cuda3std3__48unexpectE,(_ZN40_INTERNAL_ff3c00cf_4_k_cu_b14e014b_327726thrust24THRUST_300001_SM_1000_NS6system6detail10sequential3seqE - _ZN40_INTERNAL_ff3c00cf_4_k_cu_b14e014b_327724cuda3std3__48unexpectE)
_ZN40_INTERNAL_ff3c00cf_4_k_cu_b14e014b_327724cuda3std3__48unexpectE:
	.zero		1
	.type		_ZN40_INTERNAL_ff3c00cf_4_k_cu_b14e014b_327726thrust24THRUST_300001_SM_1000_NS6system6detail10sequential3seqE,@object
	.size		_ZN40_INTERNAL_ff3c00cf_4_k_cu_b14e014b_327726thrust24THRUST_300001_SM_1000_NS6system6detail10sequential3seqE,(.L_29 - _ZN40_INTERNAL_ff3c00cf_4_k_cu_b14e014b_327726thrust24THRUST_300001_SM_1000_NS6system6detail10sequential3seqE)
_ZN40_INTERNAL_ff3c00cf_4_k_cu_b14e014b_327726thrust24THRUST_300001_SM_1000_NS6system6detail10sequential3seqE:
	.zero		1
.L_29:


//--------------------- .nv.constant0._ZN3cub18CUB_300001_SM_10006detail11EmptyKernelIvEEvv --------------------------
	.section	.nv.constant0._ZN3cub18CUB_300001_SM_10006detail11EmptyKernelIvEEvv,"a",@progbits
	.sectionflags	@""
	.align	4
.nv.constant0._ZN3cub18CUB_300001_SM_10006detail11EmptyKernelIvEEvv:
	.zero		896


//--------------------- SYMBOLS --------------------------

	.type		.nv.reservedSmem.offset0,@object
	.size		.nv.reservedSmem.offset0,0x4
